//
// Generated by NVIDIA NVVM Compiler
//
// Compiler Build ID: CL-36424714
// Cuda compilation tools, release 13.0, V13.0.88
// Based on NVVM 20.0.0
//

.version 9.0
.target sm_100
.address_size 64

	// .globl	_Z15arrayDifferencePKfS0_Pfm

.visible .entry _Z15arrayDifferencePKfS0_Pfm(
	.param .u64 .ptr .align 1 _Z15arrayDifferencePKfS0_Pfm_param_0,
	.param .u64 .ptr .align 1 _Z15arrayDifferencePKfS0_Pfm_param_1,
	.param .u64 .ptr .align 1 _Z15arrayDifferencePKfS0_Pfm_param_2,
	.param .u64 _Z15arrayDifferencePKfS0_Pfm_param_3
)
{
	.reg .pred 	%p<2>;
	.reg .b32 	%r<5>;
	.reg .b32 	%f<4>;
	.reg .b64 	%rd<13>;

	ld.param.u64 	%rd2, [_Z15arrayDifferencePKfS0_Pfm_param_0];
	ld.param.u64 	%rd3, [_Z15arrayDifferencePKfS0_Pfm_param_1];
	ld.param.u64 	%rd4, [_Z15arrayDifferencePKfS0_Pfm_param_2];
	ld.param.u64 	%rd5, [_Z15arrayDifferencePKfS0_Pfm_param_3];
	mov.u32 	%r1, %ntid.x;
	mov.u32 	%r2, %ctaid.x;
	mov.u32 	%r3, %tid.x;
	mad.lo.s32 	%r4, %r1, %r2, %r3;
	cvt.u64.u32 	%rd1, %r4;
	setp.le.u64 	%p1, %rd5, %rd1;
	@%p1 bra 	$L__BB0_2;
	cvta.to.global.u64 	%rd6, %rd2;
	cvta.to.global.u64 	%rd7, %rd3;
	cvta.to.global.u64 	%rd8, %rd4;
	shl.b64 	%rd9, %rd1, 2;
	add.s64 	%rd10, %rd6, %rd9;
	ld.global.f32 	%f1, [%rd10];
	add.s64 	%rd11, %rd7, %rd9;
	ld.global.f32 	%f2, [%rd11];
	sub.f32 	%f3, %f1, %f2;
	add.s64 	%rd12, %rd8, %rd9;
	st.global.f32 	[%rd12], %f3;
$L__BB0_2:
	ret;

}


// ===== COMPILED SASS (sm_100) =====

	.target	sm_100

	.elftype	@"ET_EXEC"


//--------------------- .note.nv.tkinfo           --------------------------
	.section	.note.nv.tkinfo,"",@"SHT_NOTE"
	.sectionflags	@"SHF_NOTE_NV_TKINFO"
	.tkinfo
        /*0018*/ 	.word	0x00000002
        /*0030*/ 	.string	""
        /*0030*/ 	.string	"ptxas"
        /*0030*/ 	.string	"Cuda compilation tools, release 13.0, V13.0.88"
        /*0030*/ 	.string	"Build cuda_13.0.r13.0/compiler.36424714_0"
        /*0030*/ 	.string	"-arch sm_100 -m 64 "



//--------------------- .note.nv.cuinfo           --------------------------
	.section	.note.nv.cuinfo,"",@"SHT_NOTE"
	.sectionflags	@"SHF_NOTE_NV_CUINFO"
        /*0018*/ 	.short	0x0002
        /*001a*/ 	.short	0x0064
        /*001c*/ 	.short	0x0082
	.zero		2


//--------------------- .nv.info                  --------------------------
	.section	.nv.info,"",@"SHT_CUDA_INFO"
	.align	4


	//----- nvinfo : EIATTR_REGCOUNT
	.align		4
        /*0000*/ 	.byte	0x04, 0x2f
        /*0002*/ 	.short	(.L_1 - .L_0)
	.align		4
.L_0:
        /*0004*/ 	.word	index@(_Z15arrayDifferencePKfS0_Pfm)
        /*0008*/ 	.word	0x0000000c


	//----- nvinfo : EIATTR_FRAME_SIZE
	.align		4
.L_1:
        /*000c*/ 	.byte	0x04, 0x11
        /*000e*/ 	.short	(.L_3 - .L_2)
	.align		4
.L_2:
        /*0010*/ 	.word	index@(_Z15arrayDifferencePKfS0_Pfm)
        /*0014*/ 	.word	0x00000000


	//----- nvinfo : EIATTR_MIN_STACK_SIZE
	.align		4
.L_3:
        /*0018*/ 	.byte	0x04, 0x12
        /*001a*/ 	.short	(.L_5 - .L_4)
	.align		4
.L_4:
        /*001c*/ 	.word	index@(_Z15arrayDifferencePKfS0_Pfm)
        /*0020*/ 	.word	0x00000000
.L_5:


//--------------------- .nv.compat                --------------------------
	.section	.nv.compat,"",@"SHT_CUDA_COMPAT_INFO"
	.align	4
        /*0000*/ 	.byte	0x02, 0x09, 0x00, 0x00, 0x02, 0x02, 0x01, 0x00, 0x02, 0x05, 0x05, 0x00, 0x03, 0x07, 0x01, 0x01
        /*0010*/ 	.byte	0x02, 0x03, 0x00, 0x00, 0x02, 0x06, 0x01, 0x00, 0x04, 0x0b, 0x08, 0x00, 0x09, 0x00, 0x00, 0x00
        /*0020*/ 	.byte	0x00, 0x00, 0x00, 0x00


//--------------------- .nv.info._Z15arrayDifferencePKfS0_Pfm --------------------------
	.section	.nv.info._Z15arrayDifferencePKfS0_Pfm,"",@"SHT_CUDA_INFO"
	.sectionflags	@""
	.align	4


	//----- nvinfo : EIATTR_CUDA_API_VERSION
	.align		4
        /*0000*/ 	.byte	0x04, 0x37
        /*0002*/ 	.short	(.L_7 - .L_6)
.L_6:
        /*0004*/ 	.word	0x00000082


	//----- nvinfo : EIATTR_KPARAM_INFO
	.align		4
.L_7:
        /*0008*/ 	.byte	0x04, 0x17
        /*000a*/ 	.short	(.L_9 - .L_8)
.L_8:
        /*000c*/ 	.word	0x00000000
        /*0010*/ 	.short	0x0003
        /*0012*/ 	.short	0x0018
        /*0014*/ 	.byte	0x00, 0xf0, 0x21, 0x00


	//----- nvinfo : EIATTR_KPARAM_INFO
	.align		4
.L_9:
        /*0018*/ 	.byte	0x04, 0x17
        /*001a*/ 	.short	(.L_11 - .L_10)
.L_10:
        /*001c*/ 	.word	0x00000000
        /*0020*/ 	.short	0x0002
        /*0022*/ 	.short	0x0010
        /*0024*/ 	.byte	0x00, 0xf5, 0x21, 0x00


	//----- nvinfo : EIATTR_KPARAM_INFO
	.align		4
.L_11:
        /*0028*/ 	.byte	0x04, 0x17
        /*002a*/ 	.short	(.L_13 - .L_12)
.L_12:
        /*002c*/ 	.word	0x00000000
        /*0030*/ 	.short	0x0001
        /*0032*/ 	.short	0x0008
        /*0034*/ 	.byte	0x00, 0xf5, 0x21, 0x00


	//----- nvinfo : EIATTR_KPARAM_INFO
	.align		4
.L_13:
        /*0038*/ 	.byte	0x04, 0x17
        /*003a*/ 	.short	(.L_15 - .L_14)
.L_14:
        /*003c*/ 	.word	0x00000000
        /*0040*/ 	.short	0x0000
        /*0042*/ 	.short	0x0000
        /*0044*/ 	.byte	0x00, 0xf5, 0x21, 0x00


	//----- nvinfo : EIATTR_SPARSE_MMA_MASK
	.align		4
.L_15:
        /*0048*/ 	.byte	0x03, 0x50
        /*004a*/ 	.short	0x0000


	//----- nvinfo : EIATTR_MAXREG_COUNT
	.align		4
        /*004c*/ 	.byte	0x03, 0x1b
        /*004e*/ 	.short	0x00ff


	//----- nvinfo : EIATTR_MERCURY_ISA_VERSION
	.align		4
        /*0050*/ 	.byte	0x03, 0x5f
        /*0052*/ 	.short	0x0101


	//----- nvinfo : EIATTR_VRC_CTA_INIT_COUNT
	.align		4
        /*0054*/ 	.byte	0x02, 0x4a
	.zero		1
	.zero		1


	//----- nvinfo : EIATTR_EXIT_INSTR_OFFSETS
	.align		4
        /*0058*/ 	.byte	0x04, 0x1c
        /*005a*/ 	.short	(.L_17 - .L_16)


	//   ....[0]....
.L_16:
        /*005c*/ 	.word	0x00000080


	//   ....[1]....
        /*0060*/ 	.word	0x00000180


	//----- nvinfo : EIATTR_CBANK_PARAM_SIZE
	.align		4
.L_17:
        /*0064*/ 	.byte	0x03, 0x19
        /*0066*/ 	.short	0x0020


	//----- nvinfo : EIATTR_PARAM_CBANK
	.align		4
        /*0068*/ 	.byte	0x04, 0x0a
        /*006a*/ 	.short	(.L_19 - .L_18)
	.align		4
.L_18:
        /*006c*/ 	.word	index@(.nv.constant0._Z15arrayDifferencePKfS0_Pfm)
        /*0070*/ 	.short	0x0380
        /*0072*/ 	.short	0x0020


	//----- nvinfo : EIATTR_SW_WAR
	.align		4
.L_19:
        /*0074*/ 	.byte	0x04, 0x36
        /*0076*/ 	.short	(.L_21 - .L_20)
.L_20:
        /*0078*/ 	.word	0x00000008
.L_21:


//--------------------- .nv.callgraph             --------------------------
	.section	.nv.callgraph,"",@"SHT_CUDA_CALLGRAPH"
	.align	4
	.sectionentsize	8
	.align		4
        /*0000*/ 	.word	0x00000000
	.align		4
        /*0004*/ 	.word	0xffffffff
	.align		4
        /*0008*/ 	.word	0x00000000
	.align		4
        /*000c*/ 	.word	0xfffffffe
	.align		4
        /*0010*/ 	.word	0x00000000
	.align		4
        /*0014*/ 	.word	0xfffffffd
	.align		4
        /*0018*/ 	.word	0x00000000
	.align		4
        /*001c*/ 	.word	0xfffffffc


//--------------------- .text._Z15arrayDifferencePKfS0_Pfm --------------------------
	.section	.text._Z15arrayDifferencePKfS0_Pfm,"ax",@progbits
	.align	128
        .global         _Z15arrayDifferencePKfS0_Pfm
        .type           _Z15arrayDifferencePKfS0_Pfm,@function
        .size           _Z15arrayDifferencePKfS0_Pfm,(.L_x_1 - _Z15arrayDifferencePKfS0_Pfm)
        .other          _Z15arrayDifferencePKfS0_Pfm,@"STO_CUDA_ENTRY STV_DEFAULT"
_Z15arrayDifferencePKfS0_Pfm:
.text._Z15arrayDifferencePKfS0_Pfm:
[----:B------:R-:W-:Y:S01]  /*0000*/  LDC R1, c[0x0][0x37c] ;  /* 0x0000df00ff017b82 */ /* 0x000fe20000000800 */
[----:B------:R-:W0:Y:S01]  /*0010*/  S2R R0, SR_CTAID.X ;  /* 0x0000000000007919 */ /* 0x000e220000002500 */
[----:B------:R-:W0:Y:S01]  /*0020*/  LDCU UR4, c[0x0][0x360] ;  /* 0x00006c00ff0477ac */ /* 0x000e220008000800 */
[----:B------:R-:W0:Y:S01]  /*0030*/  S2R R3, SR_TID.X ;  /* 0x0000000000037919 */ /* 0x000e220000002100 */
[----:B------:R-:W1:Y:S01]  /*0040*/  LDCU.64 UR6, c[0x0][0x398] ;  /* 0x00007300ff0677ac */ /* 0x000e620008000a00 */
[----:B0-----:R-:W-:-:S05]  /*0050*/  IMAD R0, R0, UR4, R3 ;  /* 0x0000000400007c24 */ /* 0x001fca000f8e0203 */
[----:B-1----:R-:W-:-:S04]  /*0060*/  ISETP.GE.U32.AND P0, PT, R0, UR6, PT ;  /* 0x0000000600007c0c */ /* 0x002fc8000bf06070 */
[----:B------:R-:W-:-:S13]  /*0070*/  ISETP.GE.U32.AND.EX P0, PT, RZ, UR7, PT, P0 ;  /* 0x00000007ff007c0c */ /* 0x000fda000bf06100 */
[----:B------:R-:W-:Y:S05]  /*0080*/  @P0 EXIT ;  /* 0x000000000000094d */ /* 0x000fea0003800000 */
[----:B------:R-:W0:Y:S01]  /*0090*/  LDCU.128 UR8, c[0x0][0x380] ;  /* 0x00007000ff0877ac */ /* 0x000e220008000c00 */
[----:B------:R-:W-:Y:S01]  /*00a0*/  IMAD.SHL.U32 R6, R0, 0x4, RZ ;  /* 0x0000000400067824 */ /* 0x000fe200078e00ff */
[----:B------:R-:W-:Y:S01]  /*00b0*/  SHF.R.U32.HI R0, RZ, 0x1e, R0 ;  /* 0x0000001eff007819 */ /* 0x000fe20000011600 */
[----:B------:R-:W1:Y:S01]  /*00c0*/  LDCU.64 UR4, c[0x0][0x358] ;  /* 0x00006b00ff0477ac */ /* 0x000e620008000a00 */
[----:B------:R-:W2:Y:S02]  /*00d0*/  LDCU.64 UR6, c[0x0][0x390] ;  /* 0x00007200ff0677ac */ /* 0x000ea40008000a00 */
[C---:B0-----:R-:W-:Y:S02]  /*00e0*/  IADD3 R4, P1, PT, R6.reuse, UR10, RZ ;  /* 0x0000000a06047c10 */ /* 0x041fe4000ff3e0ff */
[----:B------:R-:W-:Y:S02]  /*00f0*/  IADD3 R2, P0, PT, R6, UR8, RZ ;  /* 0x0000000806027c10 */ /* 0x000fe4000ff1e0ff */
[----:B------:R-:W-:-:S02]  /*0100*/  IADD3.X R5, PT, PT, R0, UR11, RZ, P1, !PT ;  /* 0x0000000b00057c10 */ /* 0x000fc40008ffe4ff */
[----:B------:R-:W-:-:S04]  /*0110*/  IADD3.X R3, PT, PT, R0, UR9, RZ, P0, !PT ;  /* 0x0000000900037c10 */ /* 0x000fc800087fe4ff */
[----:B-1----:R-:W3:Y:S04]  /*0120*/  LDG.E R5, desc[UR4][R4.64] ;  /* 0x0000000404057981 */ /* 0x002ee8000c1e1900 */
[----:B------:R-:W3:Y:S01]  /*0130*/  LDG.E R2, desc[UR4][R2.64] ;  /* 0x0000000402027981 */ /* 0x000ee2000c1e1900 */
[----:B--2---:R-:W-:-:S04]  /*0140*/  IADD3 R6, P0, PT, R6, UR6, RZ ;  /* 0x0000000606067c10 */ /* 0x004fc8000ff1e0ff */
[----:B------:R-:W-:Y:S01]  /*0150*/  IADD3.X R7, PT, PT, R0, UR7, RZ, P0, !PT ;  /* 0x0000000700077c10 */ /* 0x000fe200087fe4ff */
[----:B---3--:R-:W-:-:S05]  /*0160*/  FADD R9, R2, -R5 ;  /* 0x8000000502097221 */ /* 0x008fca0000000000 */
[----:B------:R-:W-:Y:S01]  /*0170*/  STG.E desc[UR4][R6.64], R9 ;  /* 0x0000000906007986 */ /* 0x000fe2000c101904 */
[----:B------:R-:W-:Y:S05]  /*0180*/  EXIT ;  /* 0x000000000000794d */ /* 0x000fea0003800000 */
.L_x_0:
[----:B------:R-:W-:-:S00]  /*0190*/  BRA `(.L_x_0) ;  /* 0xfffffffc00fc7947 */ /* 0x000fc0000383ffff */
[----:B------:R-:W-:-:S00]  /*01a0*/  NOP ;  /* 0x0000000000007918 */ /* 0x000fc00000000000 */
        /* <DEDUP_REMOVED lines=13> */
.L_x_1:


//--------------------- .nv.shared.reserved.0     --------------------------
	.section	.nv.shared.reserved.0,"aw",@nobits
	.weak		__nv_reservedSMEM_offset_0_alias
	.size		__nv_reservedSMEM_offset_0_alias, 0, 64
	.other		__nv_reservedSMEM_offset_0_alias,@"STO_CUDA_RESERVED_SHARED STV_DEFAULT"
__nv_reservedSMEM_offset_0_alias:
	.zero		0
	.zero		64


//--------------------- .nv.constant0._Z15arrayDifferencePKfS0_Pfm --------------------------
	.section	.nv.constant0._Z15arrayDifferencePKfS0_Pfm,"a",@progbits
	.sectionflags	@""
	.align	4
.nv.constant0._Z15arrayDifferencePKfS0_Pfm:
	.zero		928


//--------------------- SYMBOLS --------------------------

	.type		.nv.reservedSmem.offset0,@object
	.size		.nv.reservedSmem.offset0,0x4
